//
// Generated by NVIDIA NVVM Compiler
//
// Compiler Build ID: CL-36424714
// Cuda compilation tools, release 13.0, V13.0.88
// Based on NVVM 20.0.0
//

.version 9.0
.target sm_100
.address_size 64

	// .globl	_Z6linearPfPKfffi

.visible .entry _Z6linearPfPKfffi(
	.param .u64 .ptr .align 1 _Z6linearPfPKfffi_param_0,
	.param .u64 .ptr .align 1 _Z6linearPfPKfffi_param_1,
	.param .f32 _Z6linearPfPKfffi_param_2,
	.param .f32 _Z6linearPfPKfffi_param_3,
	.param .u32 _Z6linearPfPKfffi_param_4
)
{
	.reg .pred 	%p<2>;
	.reg .b32 	%r<6>;
	.reg .b32 	%f<5>;
	.reg .b64 	%rd<8>;

	ld.param.u64 	%rd1, [_Z6linearPfPKfffi_param_0];
	ld.param.u64 	%rd2, [_Z6linearPfPKfffi_param_1];
	ld.param.f32 	%f1, [_Z6linearPfPKfffi_param_2];
	ld.param.f32 	%f2, [_Z6linearPfPKfffi_param_3];
	ld.param.u32 	%r2, [_Z6linearPfPKfffi_param_4];
	mov.u32 	%r3, %ctaid.x;
	mov.u32 	%r4, %ntid.x;
	mov.u32 	%r5, %tid.x;
	mad.lo.s32 	%r1, %r3, %r4, %r5;
	setp.ge.s32 	%p1, %r1, %r2;
	@%p1 bra 	$L__BB0_2;
	cvta.to.global.u64 	%rd3, %rd2;
	cvta.to.global.u64 	%rd4, %rd1;
	mul.wide.s32 	%rd5, %r1, 4;
	add.s64 	%rd6, %rd3, %rd5;
	ld.global.f32 	%f3, [%rd6];
	fma.rn.f32 	%f4, %f1, %f3, %f2;
	add.s64 	%rd7, %rd4, %rd5;
	st.global.f32 	[%rd7], %f4;
$L__BB0_2:
	ret;

}
	// .globl	_Z16activate_sigmoidPfi
.visible .entry _Z16activate_sigmoidPfi(
	.param .u64 .ptr .align 1 _Z16activate_sigmoidPfi_param_0,
	.param .u32 _Z16activate_sigmoidPfi_param_1
)
{
	.reg .pred 	%p<2>;
	.reg .b32 	%r<8>;
	.reg .b32 	%f<15>;
	.reg .b64 	%rd<5>;

	ld.param.u64 	%rd1, [_Z16activate_sigmoidPfi_param_0];
	ld.param.u32 	%r2, [_Z16activate_sigmoidPfi_param_1];
	mov.u32 	%r3, %ctaid.x;
	mov.u32 	%r4, %ntid.x;
	mov.u32 	%r5, %tid.x;
	mad.lo.s32 	%r1, %r3, %r4, %r5;
	setp.ge.s32 	%p1, %r1, %r2;
	@%p1 bra 	$L__BB1_2;
	cvta.to.global.u64 	%rd2, %rd1;
	mul.wide.s32 	%rd3, %r1, 4;
	add.s64 	%rd4, %rd2, %rd3;
	ld.global.f32 	%f1, [%rd4];
	fma.rn.f32 	%f2, %f1, 0fBBBB989D, 0f3F000000;
	cvt.sat.f32.f32 	%f3, %f2;
	mov.f32 	%f4, 0f4B400001;
	mov.f32 	%f5, 0f437C0000;
	fma.rm.f32 	%f6, %f3, %f5, %f4;
	add.f32 	%f7, %f6, 0fCB40007F;
	neg.f32 	%f8, %f7;
	fma.rn.f32 	%f9, %f1, 0fBFB8AA3B, %f8;
	fma.rn.f32 	%f10, %f1, 0fB2A57060, %f9;
	mov.b32 	%r6, %f6;
	shl.b32 	%r7, %r6, 23;
	mov.b32 	%f11, %r7;
	ex2.approx.ftz.f32 	%f12, %f10;
	fma.rn.f32 	%f13, %f12, %f11, 0f3F800000;
	rcp.rn.f32 	%f14, %f13;
	st.global.f32 	[%rd4], %f14;
$L__BB1_2:
	ret;

}
	// .globl	_Z15elementwise_mulPfPKfS1_i
.visible .entry _Z15elementwise_mulPfPKfS1_i(
	.param .u64 .ptr .align 1 _Z15elementwise_mulPfPKfS1_i_param_0,
	.param .u64 .ptr .align 1 _Z15elementwise_mulPfPKfS1_i_param_1,
	.param .u64 .ptr .align 1 _Z15elementwise_mulPfPKfS1_i_param_2,
	.param .u32 _Z15elementwise_mulPfPKfS1_i_param_3
)
{
	.reg .pred 	%p<2>;
	.reg .b32 	%r<6>;
	.reg .b32 	%f<4>;
	.reg .b64 	%rd<11>;

	ld.param.u64 	%rd1, [_Z15elementwise_mulPfPKfS1_i_param_0];
	ld.param.u64 	%rd2, [_Z15elementwise_mulPfPKfS1_i_param_1];
	ld.param.u64 	%rd3, [_Z15elementwise_mulPfPKfS1_i_param_2];
	ld.param.u32 	%r2, [_Z15elementwise_mulPfPKfS1_i_param_3];
	mov.u32 	%r3, %ctaid.x;
	mov.u32 	%r4, %ntid.x;
	mov.u32 	%r5, %tid.x;
	mad.lo.s32 	%r1, %r3, %r4, %r5;
	setp.ge.s32 	%p1, %r1, %r2;
	@%p1 bra 	$L__BB2_2;
	cvta.to.global.u64 	%rd4, %rd2;
	cvta.to.global.u64 	%rd5, %rd3;
	cvta.to.global.u64 	%rd6, %rd1;
	mul.wide.s32 	%rd7, %r1, 4;
	add.s64 	%rd8, %rd4, %rd7;
	ld.global.f32 	%f1, [%rd8];
	add.s64 	%rd9, %rd5, %rd7;
	ld.global.f32 	%f2, [%rd9];
	mul.f32 	%f3, %f1, %f2;
	add.s64 	%rd10, %rd6, %rd7;
	st.global.f32 	[%rd10], %f3;
$L__BB2_2:
	ret;

}
	// .globl	_Z13activate_reluPfi
.visible .entry _Z13activate_reluPfi(
	.param .u64 .ptr .align 1 _Z13activate_reluPfi_param_0,
	.param .u32 _Z13activate_reluPfi_param_1
)
{
	.reg .pred 	%p<2>;
	.reg .b32 	%r<6>;
	.reg .b32 	%f<3>;
	.reg .b64 	%rd<5>;

	ld.param.u64 	%rd1, [_Z13activate_reluPfi_param_0];
	ld.param.u32 	%r2, [_Z13activate_reluPfi_param_1];
	mov.u32 	%r3, %ctaid.x;
	mov.u32 	%r4, %ntid.x;
	mov.u32 	%r5, %tid.x;
	mad.lo.s32 	%r1, %r3, %r4, %r5;
	setp.ge.s32 	%p1, %r1, %r2;
	@%p1 bra 	$L__BB3_2;
	cvta.to.global.u64 	%rd2, %rd1;
	mul.wide.s32 	%rd3, %r1, 4;
	add.s64 	%rd4, %rd2, %rd3;
	ld.global.f32 	%f1, [%rd4];
	max.f32 	%f2, %f1, 0f00000000;
	st.global.f32 	[%rd4], %f2;
$L__BB3_2:
	ret;

}


// ===== COMPILED SASS (sm_100) =====

	.target	sm_100

	.elftype	@"ET_EXEC"


//--------------------- .note.nv.tkinfo           --------------------------
	.section	.note.nv.tkinfo,"",@"SHT_NOTE"
	.sectionflags	@"SHF_NOTE_NV_TKINFO"
	.tkinfo
        /*0018*/ 	.word	0x00000002
        /*0030*/ 	.string	""
        /*0030*/ 	.string	"ptxas"
        /*0030*/ 	.string	"Cuda compilation tools, release 13.0, V13.0.88"
        /*0030*/ 	.string	"Build cuda_13.0.r13.0/compiler.36424714_0"
        /*0030*/ 	.string	"-arch sm_100 -m 64 "



//--------------------- .note.nv.cuinfo           --------------------------
	.section	.note.nv.cuinfo,"",@"SHT_NOTE"
	.sectionflags	@"SHF_NOTE_NV_CUINFO"
        /*0018*/ 	.short	0x0002
        /*001a*/ 	.short	0x0064
        /*001c*/ 	.short	0x0082
	.zero		2


//--------------------- .nv.info                  --------------------------
	.section	.nv.info,"",@"SHT_CUDA_INFO"
	.align	4


	//----- nvinfo : EIATTR_REGCOUNT
	.align		4
        /*0000*/ 	.byte	0x04, 0x2f
        /*0002*/ 	.short	(.L_1 - .L_0)
	.align		4
.L_0:
        /*0004*/ 	.word	index@(_Z6linearPfPKfffi)
        /*0008*/ 	.word	0x0000000c


	//----- nvinfo : EIATTR_FRAME_SIZE
	.align		4
.L_1:
        /*000c*/ 	.byte	0x04, 0x11
        /*000e*/ 	.short	(.L_3 - .L_2)
	.align		4
.L_2:
        /*0010*/ 	.word	index@(_Z6linearPfPKfffi)
        /*0014*/ 	.word	0x00000000


	//----- nvinfo : EIATTR_REGCOUNT
	.align		4
.L_3:
        /*0018*/ 	.byte	0x04, 0x2f
        /*001a*/ 	.short	(.L_5 - .L_4)
	.align		4
.L_4:
        /*001c*/ 	.word	index@(_Z16activate_sigmoidPfi)
        /*0020*/ 	.word	0x0000000f


	//----- nvinfo : EIATTR_FRAME_SIZE
	.align		4
.L_5:
        /*0024*/ 	.byte	0x04, 0x11
        /*0026*/ 	.short	(.L_7 - .L_6)
	.align		4
.L_6:
        /*0028*/ 	.word	index@($__internal_0_$__cuda_sm20_rcp_rn_f32_slowpath)
        /*002c*/ 	.word	0x00000000


	//----- nvinfo : EIATTR_FRAME_SIZE
	.align		4
.L_7:
        /*0030*/ 	.byte	0x04, 0x11
        /*0032*/ 	.short	(.L_9 - .L_8)
	.align		4
.L_8:
        /*0034*/ 	.word	index@(_Z16activate_sigmoidPfi)
        /*0038*/ 	.word	0x00000000


	//----- nvinfo : EIATTR_REGCOUNT
	.align		4
.L_9:
        /*003c*/ 	.byte	0x04, 0x2f
        /*003e*/ 	.short	(.L_11 - .L_10)
	.align		4
.L_10:
        /*0040*/ 	.word	index@(_Z15elementwise_mulPfPKfS1_i)
        /*0044*/ 	.word	0x0000000c


	//----- nvinfo : EIATTR_FRAME_SIZE
	.align		4
.L_11:
        /*0048*/ 	.byte	0x04, 0x11
        /*004a*/ 	.short	(.L_13 - .L_12)
	.align		4
.L_12:
        /*004c*/ 	.word	index@(_Z15elementwise_mulPfPKfS1_i)
        /*0050*/ 	.word	0x00000000


	//----- nvinfo : EIATTR_REGCOUNT
	.align		4
.L_13:
        /*0054*/ 	.byte	0x04, 0x2f
        /*0056*/ 	.short	(.L_15 - .L_14)
	.align		4
.L_14:
        /*0058*/ 	.word	index@(_Z13activate_reluPfi)
        /*005c*/ 	.word	0x00000008


	//----- nvinfo : EIATTR_FRAME_SIZE
	.align		4
.L_15:
        /*0060*/ 	.byte	0x04, 0x11
        /*0062*/ 	.short	(.L_17 - .L_16)
	.align		4
.L_16:
        /*0064*/ 	.word	index@(_Z13activate_reluPfi)
        /*0068*/ 	.word	0x00000000


	//----- nvinfo : EIATTR_MIN_STACK_SIZE
	.align		4
.L_17:
        /*006c*/ 	.byte	0x04, 0x12
        /*006e*/ 	.short	(.L_19 - .L_18)
	.align		4
.L_18:
        /*0070*/ 	.word	index@(_Z13activate_reluPfi)
        /*0074*/ 	.word	0x00000000


	//----- nvinfo : EIATTR_MIN_STACK_SIZE
	.align		4
.L_19:
        /*0078*/ 	.byte	0x04, 0x12
        /*007a*/ 	.short	(.L_21 - .L_20)
	.align		4
.L_20:
        /*007c*/ 	.word	index@(_Z15elementwise_mulPfPKfS1_i)
        /*0080*/ 	.word	0x00000000


	//----- nvinfo : EIATTR_MIN_STACK_SIZE
	.align		4
.L_21:
        /*0084*/ 	.byte	0x04, 0x12
        /*0086*/ 	.short	(.L_23 - .L_22)
	.align		4
.L_22:
        /*0088*/ 	.word	index@(_Z16activate_sigmoidPfi)
        /*008c*/ 	.word	0x00000000


	//----- nvinfo : EIATTR_MIN_STACK_SIZE
	.align		4
.L_23:
        /*0090*/ 	.byte	0x04, 0x12
        /*0092*/ 	.short	(.L_25 - .L_24)
	.align		4
.L_24:
        /*0094*/ 	.word	index@(_Z6linearPfPKfffi)
        /*0098*/ 	.word	0x00000000
.L_25:


//--------------------- .nv.compat                --------------------------
	.section	.nv.compat,"",@"SHT_CUDA_COMPAT_INFO"
	.align	4
        /*0000*/ 	.byte	0x02, 0x09, 0x00, 0x00, 0x02, 0x02, 0x01, 0x00, 0x02, 0x05, 0x05, 0x00, 0x03, 0x07, 0x01, 0x01
        /*0010*/ 	.byte	0x02, 0x03, 0x00, 0x00, 0x02, 0x06, 0x01, 0x00, 0x04, 0x0b, 0x08, 0x00, 0x09, 0x00, 0x00, 0x00
        /*0020*/ 	.byte	0x00, 0x00, 0x00, 0x00


//--------------------- .nv.info._Z13activate_reluPfi --------------------------
	.section	.nv.info._Z13activate_reluPfi,"",@"SHT_CUDA_INFO"
	.sectionflags	@""
	.align	4


	//----- nvinfo : EIATTR_CUDA_API_VERSION
	.align		4
        /*0000*/ 	.byte	0x04, 0x37
        /*0002*/ 	.short	(.L_27 - .L_26)
.L_26:
        /*0004*/ 	.word	0x00000082


	//----- nvinfo : EIATTR_KPARAM_INFO
	.align		4
.L_27:
        /*0008*/ 	.byte	0x04, 0x17
        /*000a*/ 	.short	(.L_29 - .L_28)
.L_28:
        /*000c*/ 	.word	0x00000000
        /*0010*/ 	.short	0x0001
        /*0012*/ 	.short	0x0008
        /*0014*/ 	.byte	0x00, 0xf0, 0x11, 0x00


	//----- nvinfo : EIATTR_KPARAM_INFO
	.align		4
.L_29:
        /*0018*/ 	.byte	0x04, 0x17
        /*001a*/ 	.short	(.L_31 - .L_30)
.L_30:
        /*001c*/ 	.word	0x00000000
        /*0020*/ 	.short	0x0000
        /*0022*/ 	.short	0x0000
        /*0024*/ 	.byte	0x00, 0xf5, 0x21, 0x00


	//----- nvinfo : EIATTR_SPARSE_MMA_MASK
	.align		4
.L_31:
        /*0028*/ 	.byte	0x03, 0x50
        /*002a*/ 	.short	0x0000


	//----- nvinfo : EIATTR_MAXREG_COUNT
	.align		4
        /*002c*/ 	.byte	0x03, 0x1b
        /*002e*/ 	.short	0x00ff


	//----- nvinfo : EIATTR_MERCURY_ISA_VERSION
	.align		4
        /*0030*/ 	.byte	0x03, 0x5f
        /*0032*/ 	.short	0x0101


	//----- nvinfo : EIATTR_VRC_CTA_INIT_COUNT
	.align		4
        /*0034*/ 	.byte	0x02, 0x4a
	.zero		1
	.zero		1


	//----- nvinfo : EIATTR_EXIT_INSTR_OFFSETS
	.align		4
        /*0038*/ 	.byte	0x04, 0x1c
        /*003a*/ 	.short	(.L_33 - .L_32)


	//   ....[0]....
.L_32:
        /*003c*/ 	.word	0x00000070


	//   ....[1]....
        /*0040*/ 	.word	0x000000e0


	//----- nvinfo : EIATTR_CBANK_PARAM_SIZE
	.align		4
.L_33:
        /*0044*/ 	.byte	0x03, 0x19
        /*0046*/ 	.short	0x000c


	//----- nvinfo : EIATTR_PARAM_CBANK
	.align		4
        /*0048*/ 	.byte	0x04, 0x0a
        /*004a*/ 	.short	(.L_35 - .L_34)
	.align		4
.L_34:
        /*004c*/ 	.word	index@(.nv.constant0._Z13activate_reluPfi)
        /*0050*/ 	.short	0x0380
        /*0052*/ 	.short	0x000c


	//----- nvinfo : EIATTR_SW_WAR
	.align		4
.L_35:
        /*0054*/ 	.byte	0x04, 0x36
        /*0056*/ 	.short	(.L_37 - .L_36)
.L_36:
        /*0058*/ 	.word	0x00000008
.L_37:


//--------------------- .nv.info._Z15elementwise_mulPfPKfS1_i --------------------------
	.section	.nv.info._Z15elementwise_mulPfPKfS1_i,"",@"SHT_CUDA_INFO"
	.sectionflags	@""
	.align	4


	//----- nvinfo : EIATTR_CUDA_API_VERSION
	.align		4
        /*0000*/ 	.byte	0x04, 0x37
        /*0002*/ 	.short	(.L_39 - .L_38)
.L_38:
        /*0004*/ 	.word	0x00000082


	//----- nvinfo : EIATTR_KPARAM_INFO
	.align		4
.L_39:
        /*0008*/ 	.byte	0x04, 0x17
        /*000a*/ 	.short	(.L_41 - .L_40)
.L_40:
        /*000c*/ 	.word	0x00000000
        /*0010*/ 	.short	0x0003
        /*0012*/ 	.short	0x0018
        /*0014*/ 	.byte	0x00, 0xf0, 0x11, 0x00


	//----- nvinfo : EIATTR_KPARAM_INFO
	.align		4
.L_41:
        /*0018*/ 	.byte	0x04, 0x17
        /*001a*/ 	.short	(.L_43 - .L_42)
.L_42:
        /*001c*/ 	.word	0x00000000
        /*0020*/ 	.short	0x0002
        /*0022*/ 	.short	0x0010
        /*0024*/ 	.byte	0x00, 0xf5, 0x21, 0x00


	//----- nvinfo : EIATTR_KPARAM_INFO
	.align		4
.L_43:
        /*0028*/ 	.byte	0x04, 0x17
        /*002a*/ 	.short	(.L_45 - .L_44)
.L_44:
        /*002c*/ 	.word	0x00000000
        /*0030*/ 	.short	0x0001
        /*0032*/ 	.short	0x0008
        /*0034*/ 	.byte	0x00, 0xf5, 0x21, 0x00


	//----- nvinfo : EIATTR_KPARAM_INFO
	.align		4
.L_45:
        /*0038*/ 	.byte	0x04, 0x17
        /*003a*/ 	.short	(.L_47 - .L_46)
.L_46:
        /*003c*/ 	.word	0x00000000
        /*0040*/ 	.short	0x0000
        /*0042*/ 	.short	0x0000
        /*0044*/ 	.byte	0x00, 0xf5, 0x21, 0x00


	//----- nvinfo : EIATTR_SPARSE_MMA_MASK
	.align		4
.L_47:
        /*0048*/ 	.byte	0x03, 0x50
        /*004a*/ 	.short	0x0000


	//----- nvinfo : EIATTR_MAXREG_COUNT
	.align		4
        /*004c*/ 	.byte	0x03, 0x1b
        /*004e*/ 	.short	0x00ff


	//----- nvinfo : EIATTR_MERCURY_ISA_VERSION
	.align		4
        /*0050*/ 	.byte	0x03, 0x5f
        /*0052*/ 	.short	0x0101


	//----- nvinfo : EIATTR_VRC_CTA_INIT_COUNT
	.align		4
        /*0054*/ 	.byte	0x02, 0x4a
	.zero		1
	.zero		1


	//----- nvinfo : EIATTR_EXIT_INSTR_OFFSETS
	.align		4
        /*0058*/ 	.byte	0x04, 0x1c
        /*005a*/ 	.short	(.L_49 - .L_48)


	//   ....[0]....
.L_48:
        /*005c*/ 	.word	0x00000070


	//   ....[1]....
        /*0060*/ 	.word	0x00000130


	//----- nvinfo : EIATTR_CBANK_PARAM_SIZE
	.align		4
.L_49:
        /*0064*/ 	.byte	0x03, 0x19
        /*0066*/ 	.short	0x001c


	//----- nvinfo : EIATTR_PARAM_CBANK
	.align		4
        /*0068*/ 	.byte	0x04, 0x0a
        /*006a*/ 	.short	(.L_51 - .L_50)
	.align		4
.L_50:
        /*006c*/ 	.word	index@(.nv.constant0._Z15elementwise_mulPfPKfS1_i)
        /*0070*/ 	.short	0x0380
        /*0072*/ 	.short	0x001c


	//----- nvinfo : EIATTR_SW_WAR
	.align		4
.L_51:
        /*0074*/ 	.byte	0x04, 0x36
        /*0076*/ 	.short	(.L_53 - .L_52)
.L_52:
        /*0078*/ 	.word	0x00000008
.L_53:


//--------------------- .nv.info._Z16activate_sigmoidPfi --------------------------
	.section	.nv.info._Z16activate_sigmoidPfi,"",@"SHT_CUDA_INFO"
	.sectionflags	@""
	.align	4


	//----- nvinfo : EIATTR_CUDA_API_VERSION
	.align		4
        /*0000*/ 	.byte	0x04, 0x37
        /*0002*/ 	.short	(.L_55 - .L_54)
.L_54:
        /*0004*/ 	.word	0x00000082


	//----- nvinfo : EIATTR_KPARAM_INFO
	.align		4
.L_55:
        /*0008*/ 	.byte	0x04, 0x17
        /*000a*/ 	.short	(.L_57 - .L_56)
.L_56:
        /*000c*/ 	.word	0x00000000
        /*0010*/ 	.short	0x0001
        /*0012*/ 	.short	0x0008
        /*0014*/ 	.byte	0x00, 0xf0, 0x11, 0x00


	//----- nvinfo : EIATTR_KPARAM_INFO
	.align		4
.L_57:
        /*0018*/ 	.byte	0x04, 0x17
        /*001a*/ 	.short	(.L_59 - .L_58)
.L_58:
        /*001c*/ 	.word	0x00000000
        /*0020*/ 	.short	0x0000
        /*0022*/ 	.short	0x0000
        /*0024*/ 	.byte	0x00, 0xf5, 0x21, 0x00


	//----- nvinfo : EIATTR_SPARSE_MMA_MASK
	.align		4
.L_59:
        /*0028*/ 	.byte	0x03, 0x50
        /*002a*/ 	.short	0x0000


	//----- nvinfo : EIATTR_MAXREG_COUNT
	.align		4
        /*002c*/ 	.byte	0x03, 0x1b
        /*002e*/ 	.short	0x00ff


	//----- nvinfo : EIATTR_MERCURY_ISA_VERSION
	.align		4
        /*0030*/ 	.byte	0x03, 0x5f
        /*0032*/ 	.short	0x0101


	//----- nvinfo : EIATTR_VRC_CTA_INIT_COUNT
	.align		4
        /*0034*/ 	.byte	0x02, 0x4a
	.zero		1
	.zero		1


	//----- nvinfo : EIATTR_EXIT_INSTR_OFFSETS
	.align		4
        /*0038*/ 	.byte	0x04, 0x1c
        /*003a*/ 	.short	(.L_61 - .L_60)


	//   ....[0]....
.L_60:
        /*003c*/ 	.word	0x00000070


	//   ....[1]....
        /*0040*/ 	.word	0x00000240


	//----- nvinfo : EIATTR_CRS_STACK_SIZE
	.align		4
.L_61:
        /*0044*/ 	.byte	0x04, 0x1e
        /*0046*/ 	.short	(.L_63 - .L_62)
.L_62:
        /*0048*/ 	.word	0x00000000


	//----- nvinfo : EIATTR_CBANK_PARAM_SIZE
	.align		4
.L_63:
        /*004c*/ 	.byte	0x03, 0x19
        /*004e*/ 	.short	0x000c


	//----- nvinfo : EIATTR_PARAM_CBANK
	.align		4
        /*0050*/ 	.byte	0x04, 0x0a
        /*0052*/ 	.short	(.L_65 - .L_64)
	.align		4
.L_64:
        /*0054*/ 	.word	index@(.nv.constant0._Z16activate_sigmoidPfi)
        /*0058*/ 	.short	0x0380
        /*005a*/ 	.short	0x000c


	//----- nvinfo : EIATTR_SW_WAR
	.align		4
.L_65:
        /*005c*/ 	.byte	0x04, 0x36
        /*005e*/ 	.short	(.L_67 - .L_66)
.L_66:
        /*0060*/ 	.word	0x00000008
.L_67:


//--------------------- .nv.info._Z6linearPfPKfffi --------------------------
	.section	.nv.info._Z6linearPfPKfffi,"",@"SHT_CUDA_INFO"
	.sectionflags	@""
	.align	4


	//----- nvinfo : EIATTR_CUDA_API_VERSION
	.align		4
        /*0000*/ 	.byte	0x04, 0x37
        /*0002*/ 	.short	(.L_69 - .L_68)
.L_68:
        /*0004*/ 	.word	0x00000082


	//----- nvinfo : EIATTR_KPARAM_INFO
	.align		4
.L_69:
        /*0008*/ 	.byte	0x04, 0x17
        /*000a*/ 	.short	(.L_71 - .L_70)
.L_70:
        /*000c*/ 	.word	0x00000000
        /*0010*/ 	.short	0x0004
        /*0012*/ 	.short	0x0018
        /*0014*/ 	.byte	0x00, 0xf0, 0x11, 0x00


	//----- nvinfo : EIATTR_KPARAM_INFO
	.align		4
.L_71:
        /*0018*/ 	.byte	0x04, 0x17
        /*001a*/ 	.short	(.L_73 - .L_72)
.L_72:
        /*001c*/ 	.word	0x00000000
        /*0020*/ 	.short	0x0003
        /*0022*/ 	.short	0x0014
        /*0024*/ 	.byte	0x00, 0xf0, 0x11, 0x00


	//----- nvinfo : EIATTR_KPARAM_INFO
	.align		4
.L_73:
        /*0028*/ 	.byte	0x04, 0x17
        /*002a*/ 	.short	(.L_75 - .L_74)
.L_74:
        /*002c*/ 	.word	0x00000000
        /*0030*/ 	.short	0x0002
        /*0032*/ 	.short	0x0010
        /*0034*/ 	.byte	0x00, 0xf0, 0x11, 0x00


	//----- nvinfo : EIATTR_KPARAM_INFO
	.align		4
.L_75:
        /*0038*/ 	.byte	0x04, 0x17
        /*003a*/ 	.short	(.L_77 - .L_76)
.L_76:
        /*003c*/ 	.word	0x00000000
        /*0040*/ 	.short	0x0001
        /*0042*/ 	.short	0x0008
        /*0044*/ 	.byte	0x00, 0xf5, 0x21, 0x00


	//----- nvinfo : EIATTR_KPARAM_INFO
	.align		4
.L_77:
        /*0048*/ 	.byte	0x04, 0x17
        /*004a*/ 	.short	(.L_79 - .L_78)
.L_78:
        /*004c*/ 	.word	0x00000000
        /*0050*/ 	.short	0x0000
        /*0052*/ 	.short	0x0000
        /*0054*/ 	.byte	0x00, 0xf5, 0x21, 0x00


	//----- nvinfo : EIATTR_SPARSE_MMA_MASK
	.align		4
.L_79:
        /*0058*/ 	.byte	0x03, 0x50
        /*005a*/ 	.short	0x0000


	//----- nvinfo : EIATTR_MAXREG_COUNT
	.align		4
        /*005c*/ 	.byte	0x03, 0x1b
        /*005e*/ 	.short	0x00ff


	//----- nvinfo : EIATTR_MERCURY_ISA_VERSION
	.align		4
        /*0060*/ 	.byte	0x03, 0x5f
        /*0062*/ 	.short	0x0101


	//----- nvinfo : EIATTR_VRC_CTA_INIT_COUNT
	.align		4
        /*0064*/ 	.byte	0x02, 0x4a
	.zero		1
	.zero		1


	//----- nvinfo : EIATTR_EXIT_INSTR_OFFSETS
	.align		4
        /*0068*/ 	.byte	0x04, 0x1c
        /*006a*/ 	.short	(.L_81 - .L_80)


	//   ....[0]....
.L_80:
        /*006c*/ 	.word	0x00000070


	//   ....[1]....
        /*0070*/ 	.word	0x00000110


	//----- nvinfo : EIATTR_CBANK_PARAM_SIZE
	.align		4
.L_81:
        /*0074*/ 	.byte	0x03, 0x19
        /*0076*/ 	.short	0x001c


	//----- nvinfo : EIATTR_PARAM_CBANK
	.align		4
        /*0078*/ 	.byte	0x04, 0x0a
        /*007a*/ 	.short	(.L_83 - .L_82)
	.align		4
.L_82:
        /*007c*/ 	.word	index@(.nv.constant0._Z6linearPfPKfffi)
        /*0080*/ 	.short	0x0380
        /*0082*/ 	.short	0x001c


	//----- nvinfo : EIATTR_SW_WAR
	.align		4
.L_83:
        /*0084*/ 	.byte	0x04, 0x36
        /*0086*/ 	.short	(.L_85 - .L_84)
.L_84:
        /*0088*/ 	.word	0x00000008
.L_85:


//--------------------- .nv.callgraph             --------------------------
	.section	.nv.callgraph,"",@"SHT_CUDA_CALLGRAPH"
	.align	4
	.sectionentsize	8
	.align		4
        /*0000*/ 	.word	0x00000000
	.align		4
        /*0004*/ 	.word	0xffffffff
	.align		4
        /*0008*/ 	.word	0x00000000
	.align		4
        /*000c*/ 	.word	0xfffffffe
	.align		4
        /*0010*/ 	.word	0x00000000
	.align		4
        /*0014*/ 	.word	0xfffffffd
	.align		4
        /*0018*/ 	.word	0x00000000
	.align		4
        /*001c*/ 	.word	0xfffffffc


//--------------------- .text._Z13activate_reluPfi --------------------------
	.section	.text._Z13activate_reluPfi,"ax",@progbits
	.align	128
        .global         _Z13activate_reluPfi
        .type           _Z13activate_reluPfi,@function
        .size           _Z13activate_reluPfi,(.L_x_12 - _Z13activate_reluPfi)
        .other          _Z13activate_reluPfi,@"STO_CUDA_ENTRY STV_DEFAULT"
_Z13activate_reluPfi:
.text._Z13activate_reluPfi:
[----:B------:R-:W-:Y:S01]  /*0000*/  LDC R1, c[0x0][0x37c] ;  /* 0x0000df00ff017b82 */ /* 0x000fe20000000800 */
[----:B------:R-:W0:Y:S07]  /*0010*/  S2R R0, SR_TID.X ;  /* 0x0000000000007919 */ /* 0x000e2e0000002100 */
[----:B------:R-:W0:Y:S01]  /*0020*/  S2UR UR4, SR_CTAID.X ;  /* 0x00000000000479c3 */ /* 0x000e220000002500 */
[----:B------:R-:W1:Y:S07]  /*0030*/  LDCU UR5, c[0x0][0x388] ;  /* 0x00007100ff0577ac */ /* 0x000e6e0008000800 */
[----:B------:R-:W0:Y:S02]  /*0040*/  LDC R5, c[0x0][0x360] ;  /* 0x0000d800ff057b82 */ /* 0x000e240000000800 */
[----:B0-----:R-:W-:-:S05]  /*0050*/  IMAD R5, R5, UR4, R0 ;  /* 0x0000000405057c24 */ /* 0x001fca000f8e0200 */
[----:B-1----:R-:W-:-:S13]  /*0060*/  ISETP.GE.AND P0, PT, R5, UR5, PT ;  /* 0x0000000505007c0c */ /* 0x002fda000bf06270 */
[----:B------:R-:W-:Y:S05]  /*0070*/  @P0 EXIT ;  /* 0x000000000000094d */ /* 0x000fea0003800000 */
[----:B------:R-:W0:Y:S01]  /*0080*/  LDC.64 R2, c[0x0][0x380] ;  /* 0x0000e000ff027b82 */ /* 0x000e220000000a00 */
[----:B------:R-:W1:Y:S01]  /*0090*/  LDCU.64 UR4, c[0x0][0x358] ;  /* 0x00006b00ff0477ac */ /* 0x000e620008000a00 */
[----:B0-----:R-:W-:-:S05]  /*00a0*/  IMAD.WIDE R2, R5, 0x4, R2 ;  /* 0x0000000405027825 */ /* 0x001fca00078e0202 */
[----:B-1----:R-:W2:Y:S02]  /*00b0*/  LDG.E R0, desc[UR4][R2.64] ;  /* 0x0000000402007981 */ /* 0x002ea4000c1e1900 */
[----:B--2---:R-:W-:-:S05]  /*00c0*/  FMNMX R5, RZ, R0, !PT ;  /* 0x00000000ff057209 */ /* 0x004fca0007800000 */
[----:B------:R-:W-:Y:S01]  /*00d0*/  STG.E desc[UR4][R2.64], R5 ;  /* 0x0000000502007986 */ /* 0x000fe2000c101904 */
[----:B------:R-:W-:Y:S05]  /*00e0*/  EXIT ;  /* 0x000000000000794d */ /* 0x000fea0003800000 */
.L_x_0:
[----:B------:R-:W-:-:S00]  /*00f0*/  BRA `(.L_x_0) ;  /* 0xfffffffc00fc7947 */ /* 0x000fc0000383ffff */
[----:B------:R-:W-:-:S00]  /*0100*/  NOP ;  /* 0x0000000000007918 */ /* 0x000fc00000000000 */
[----:B------:R-:W-:-:S00]  /*0110*/  NOP ;  /* 0x0000000000007918 */ /* 0x000fc00000000000 */
[----:B------:R-:W-:-:S00]  /*0120*/  NOP ;  /* 0x0000000000007918 */ /* 0x000fc00000000000 */
[----:B------:R-:W-:-:S00]  /*0130*/  NOP ;  /* 0x0000000000007918 */ /* 0x000fc00000000000 */
[----:B------:R-:W-:-:S00]  /*0140*/  NOP ;  /* 0x0000000000007918 */ /* 0x000fc00000000000 */
[----:B------:R-:W-:-:S00]  /*0150*/  NOP ;  /* 0x0000000000007918 */ /* 0x000fc00000000000 */
[----:B------:R-:W-:-:S00]  /*0160*/  NOP ;  /* 0x0000000000007918 */ /* 0x000fc00000000000 */
[----:B------:R-:W-:-:S00]  /*0170*/  NOP ;  /* 0x0000000000007918 */ /* 0x000fc00000000000 */
.L_x_12:


//--------------------- .text._Z15elementwise_mulPfPKfS1_i --------------------------
	.section	.text._Z15elementwise_mulPfPKfS1_i,"ax",@progbits
	.align	128
        .global         _Z15elementwise_mulPfPKfS1_i
        .type           _Z15elementwise_mulPfPKfS1_i,@function
        .size           _Z15elementwise_mulPfPKfS1_i,(.L_x_13 - _Z15elementwise_mulPfPKfS1_i)
        .other          _Z15elementwise_mulPfPKfS1_i,@"STO_CUDA_ENTRY STV_DEFAULT"
_Z15elementwise_mulPfPKfS1_i:
.text._Z15elementwise_mulPfPKfS1_i:
        /* <DEDUP_REMOVED lines=9> */
[----:B------:R-:W1:Y:S07]  /*0090*/  LDCU.64 UR4, c[0x0][0x358] ;  /* 0x00006b00ff0477ac */ /* 0x000e6e0008000a00 */
[----:B------:R-:W2:Y:S08]  /*00a0*/  LDC.64 R4, c[0x0][0x390] ;  /* 0x0000e400ff047b82 */ /* 0x000eb00000000a00 */
[----:B------:R-:W3:Y:S01]  /*00b0*/  LDC.64 R6, c[0x0][0x380] ;  /* 0x0000e000ff067b82 */ /* 0x000ee20000000a00 */
[----:B0-----:R-:W-:-:S06]  /*00c0*/  IMAD.WIDE R2, R9, 0x4, R2 ;  /* 0x0000000409027825 */ /* 0x001fcc00078e0202 */
[----:B-1----:R-:W4:Y:S01]  /*00d0*/  LDG.E R2, desc[UR4][R2.64] ;  /* 0x0000000402027981 */ /* 0x002f22000c1e1900 */
[----:B--2---:R-:W-:-:S06]  /*00e0*/  IMAD.WIDE R4, R9, 0x4, R4 ;  /* 0x0000000409047825 */ /* 0x004fcc00078e0204 */
[----:B------:R-:W4:Y:S01]  /*00f0*/  LDG.E R5, desc[UR4][R4.64] ;  /* 0x0000000404057981 */ /* 0x000f22000c1e1900 */
[----:B---3--:R-:W-:-:S04]  /*0100*/  IMAD.WIDE R6, R9, 0x4, R6 ;  /* 0x0000000409067825 */ /* 0x008fc800078e0206 */
[----:B----4-:R-:W-:-:S05]  /*0110*/  FMUL R9, R2, R5 ;  /* 0x0000000502097220 */ /* 0x010fca0000400000 */
[----:B------:R-:W-:Y:S01]  /*0120*/  STG.E desc[UR4][R6.64], R9 ;  /* 0x0000000906007986 */ /* 0x000fe2000c101904 */
[----:B------:R-:W-:Y:S05]  /*0130*/  EXIT ;  /* 0x000000000000794d */ /* 0x000fea0003800000 */
.L_x_1:
        /* <DEDUP_REMOVED lines=12> */
.L_x_13:


//--------------------- .text._Z16activate_sigmoidPfi --------------------------
	.section	.text._Z16activate_sigmoidPfi,"ax",@progbits
	.align	128
        .global         _Z16activate_sigmoidPfi
        .type           _Z16activate_sigmoidPfi,@function
        .size           _Z16activate_sigmoidPfi,(.L_x_11 - _Z16activate_sigmoidPfi)
        .other          _Z16activate_sigmoidPfi,@"STO_CUDA_ENTRY STV_DEFAULT"
_Z16activate_sigmoidPfi:
.text._Z16activate_sigmoidPfi:
        /* <DEDUP_REMOVED lines=11> */
[----:B-1----:R-:W2:Y:S01]  /*00b0*/  LDG.E R0, desc[UR4][R4.64] ;  /* 0x0000000404007981 */ /* 0x002ea2000c1e1900 */
[----:B------:R-:W-:Y:S01]  /*00c0*/  IMAD.MOV.U32 R3, RZ, RZ, 0x3bbb989d ;  /* 0x3bbb989dff037424 */ /* 0x000fe200078e00ff */
[----:B------:R-:W-:Y:S01]  /*00d0*/  BSSY.RECONVERGENT B0, `(.L_x_2) ;  /* 0x0000015000007945 */ /* 0x000fe20003800200 */
[----:B------:R-:W-:Y:S02]  /*00e0*/  IMAD.MOV.U32 R7, RZ, RZ, 0x437c0000 ;  /* 0x437c0000ff077424 */ /* 0x000fe400078e00ff */
[----:B--2---:R-:W-:-:S04]  /*00f0*/  FFMA.SAT R2, R0, -R3, 0.5 ;  /* 0x3f00000000027423 */ /* 0x004fc80000002803 */
[----:B------:R-:W-:-:S04]  /*0100*/  FFMA.RM R2, R2, R7, 12582913 ;  /* 0x4b40000102027423 */ /* 0x000fc80000004007 */
[C---:B------:R-:W-:Y:S01]  /*0110*/  FADD R3, R2.reuse, -12583039 ;  /* 0xcb40007f02037421 */ /* 0x040fe20000000000 */
[----:B------:R-:W-:-:S03]  /*0120*/  SHF.L.U32 R2, R2, 0x17, RZ ;  /* 0x0000001702027819 */ /* 0x000fc600000006ff */
[----:B------:R-:W-:-:S04]  /*0130*/  FFMA R3, R0, -1.4426950216293334961, -R3 ;  /* 0xbfb8aa3b00037823 */ /* 0x000fc80000000803 */
[----:B------:R-:W-:-:S06]  /*0140*/  FFMA R3, R0, -1.925963033500011079e-08, R3 ;  /* 0xb2a5706000037823 */ /* 0x000fcc0000000003 */
[----:B------:R-:W0:Y:S02]  /*0150*/  MUFU.EX2 R3, R3 ;  /* 0x0000000300037308 */ /* 0x000e240000000800 */
[----:B0-----:R-:W-:-:S04]  /*0160*/  FFMA R0, R2, R3, 1 ;  /* 0x3f80000002007423 */ /* 0x001fc80000000003 */
[----:B------:R-:W-:-:S05]  /*0170*/  VIADD R2, R0, 0x1800000 ;  /* 0x0180000000027836 */ /* 0x000fca0000000000 */
[----:B------:R-:W-:-:S04]  /*0180*/  LOP3.LUT R2, R2, 0x7f800000, RZ, 0xc0, !PT ;  /* 0x7f80000002027812 */ /* 0x000fc800078ec0ff */
[----:B------:R-:W-:-:S13]  /*0190*/  ISETP.GT.U32.AND P0, PT, R2, 0x1ffffff, PT ;  /* 0x01ffffff0200780c */ /* 0x000fda0003f04070 */
[----:B------:R-:W-:Y:S05]  /*01a0*/  @P0 BRA `(.L_x_3) ;  /* 0x00000000000c0947 */ /* 0x000fea0003800000 */
[----:B------:R-:W-:-:S07]  /*01b0*/  MOV R6, 0x1d0 ;  /* 0x000001d000067802 */ /* 0x000fce0000000f00 */
[----:B------:R-:W-:Y:S05]  /*01c0*/  CALL.REL.NOINC `($__internal_0_$__cuda_sm20_rcp_rn_f32_slowpath) ;  /* 0x0000000000207944 */ /* 0x000fea0003c00000 */
[----:B------:R-:W-:Y:S05]  /*01d0*/  BRA `(.L_x_4) ;  /* 0x0000000000107947 */ /* 0x000fea0003800000 */
.L_x_3:
[----:B------:R-:W0:Y:S02]  /*01e0*/  MUFU.RCP R3, R0 ;  /* 0x0000000000037308 */ /* 0x000e240000001000 */
[----:B0-----:R-:W-:-:S04]  /*01f0*/  FFMA R2, R0, R3, -1 ;  /* 0xbf80000000027423 */ /* 0x001fc80000000003 */
[----:B------:R-:W-:-:S04]  /*0200*/  FADD.FTZ R2, -R2, -RZ ;  /* 0x800000ff02027221 */ /* 0x000fc80000010100 */
[----:B------:R-:W-:-:S07]  /*0210*/  FFMA R3, R3, R2, R3 ;  /* 0x0000000203037223 */ /* 0x000fce0000000003 */
.L_x_4:
[----:B------:R-:W-:Y:S05]  /*0220*/  BSYNC.RECONVERGENT B0 ;  /* 0x0000000000007941 */ /* 0x000fea0003800200 */
.L_x_2:
[----:B------:R-:W-:Y:S01]  /*0230*/  STG.E desc[UR4][R4.64], R3 ;  /* 0x0000000304007986 */ /* 0x000fe2000c101904 */
[----:B------:R-:W-:Y:S05]  /*0240*/  EXIT ;  /* 0x000000000000794d */ /* 0x000fea0003800000 */
        .weak           $__internal_0_$__cuda_sm20_rcp_rn_f32_slowpath
        .type           $__internal_0_$__cuda_sm20_rcp_rn_f32_slowpath,@function
        .size           $__internal_0_$__cuda_sm20_rcp_rn_f32_slowpath,(.L_x_11 - $__internal_0_$__cuda_sm20_rcp_rn_f32_slowpath)
$__internal_0_$__cuda_sm20_rcp_rn_f32_slowpath:
[----:B------:R-:W-:Y:S01]  /*0250*/  IMAD.SHL.U32 R2, R0, 0x2, RZ ;  /* 0x0000000200027824 */ /* 0x000fe200078e00ff */
[----:B------:R-:W-:Y:S04]  /*0260*/  BSSY.RECONVERGENT B1, `(.L_x_5) ;  /* 0x0000030000017945 */ /* 0x000fe80003800200 */
[----:B------:R-:W-:-:S04]  /*0270*/  SHF.R.U32.HI R2, RZ, 0x18, R2 ;  /* 0x00000018ff027819 */ /* 0x000fc80000011602 */
[----:B------:R-:W-:-:S13]  /*0280*/  ISETP.NE.U32.AND P0, PT, R2, RZ, PT ;  /* 0x000000ff0200720c */ /* 0x000fda0003f05070 */
[----:B------:R-:W-:Y:S05]  /*0290*/  @P0 BRA `(.L_x_6) ;  /* 0x0000000000280947 */ /* 0x000fea0003800000 */
[----:B------:R-:W-:-:S04]  /*02a0*/  SHF.L.U32 R2, R0, 0x1, RZ ;  /* 0x0000000100027819 */ /* 0x000fc800000006ff */
[----:B------:R-:W-:-:S13]  /*02b0*/  ISETP.NE.AND P0, PT, R2, RZ, PT ;  /* 0x000000ff0200720c */ /* 0x000fda0003f05270 */
[----:B------:R-:W-:Y:S01]  /*02c0*/  @P0 FFMA R7, R0, 1.84467440737095516160e+19, RZ ;  /* 0x5f80000000070823 */ /* 0x000fe200000000ff */
[----:B------:R-:W-:Y:S08]  /*02d0*/  @!P0 MUFU.RCP R3, R0 ;  /* 0x0000000000038308 */ /* 0x000ff00000001000 */
[----:B------:R-:W0:Y:S02]  /*02e0*/  @P0 MUFU.RCP R2, R7 ;  /* 0x0000000700020308 */ /* 0x000e240000001000 */
[----:B0-----:R-:W-:-:S04]  /*02f0*/  @P0 FFMA R8, R7, R2, -1 ;  /* 0xbf80000007080423 */ /* 0x001fc80000000002 */
[----:B------:R-:W-:-:S04]  /*0300*/  @P0 FADD.FTZ R9, -R8, -RZ ;  /* 0x800000ff08090221 */ /* 0x000fc80000010100 */
[----:B------:R-:W-:-:S04]  /*0310*/  @P0 FFMA R2, R2, R9, R2 ;  /* 0x0000000902020223 */ /* 0x000fc80000000002 */
[----:B------:R-:W-:Y:S01]  /*0320*/  @P0 FFMA R3, R2, 1.84467440737095516160e+19, RZ ;  /* 0x5f80000002030823 */ /* 0x000fe200000000ff */
[----:B------:R-:W-:Y:S06]  /*0330*/  BRA `(.L_x_7) ;  /* 0x0000000000887947 */ /* 0x000fec0003800000 */
.L_x_6:
[----:B------:R-:W-:-:S05]  /*0340*/  VIADD R3, R2, 0xffffff03 ;  /* 0xffffff0302037836 */ /* 0x000fca0000000000 */
[----:B------:R-:W-:-:S13]  /*0350*/  ISETP.GT.U32.AND P0, PT, R3, 0x1, PT ;  /* 0x000000010300780c */ /* 0x000fda0003f04070 */
[----:B------:R-:W-:Y:S05]  /*0360*/  @P0 BRA `(.L_x_8) ;  /* 0x0000000000780947 */ /* 0x000fea0003800000 */
[----:B------:R-:W-:Y:S01]  /*0370*/  LOP3.LUT R7, R0, 0x7fffff, RZ, 0xc0, !PT ;  /* 0x007fffff00077812 */ /* 0x000fe200078ec0ff */
[----:B------:R-:W-:-:S03]  /*0380*/  IMAD.MOV.U32 R12, RZ, RZ, 0x3 ;  /* 0x00000003ff0c7424 */ /* 0x000fc600078e00ff */
[----:B------:R-:W-:Y:S02]  /*0390*/  LOP3.LUT R7, R7, 0x3f800000, RZ, 0xfc, !PT ;  /* 0x3f80000007077812 */ /* 0x000fe400078efcff */
[----:B------:R-:W-:Y:S02]  /*03a0*/  SHF.L.U32 R11, R12, R3, RZ ;  /* 0x000000030c0b7219 */ /* 0x000fe400000006ff */
[----:B------:R-:W0:Y:S02]  /*03b0*/  MUFU.RCP R8, R7 ;  /* 0x0000000700087308 */ /* 0x000e240000001000 */
[----:B0-----:R-:W-:-:S04]  /*03c0*/  FFMA R9, R7, R8, -1 ;  /* 0xbf80000007097423 */ /* 0x001fc80000000008 */
[----:B------:R-:W-:-:S04]  /*03d0*/  FADD.FTZ R9, -R9, -RZ ;  /* 0x800000ff09097221 */ /* 0x000fc80000010100 */
[CCC-:B------:R-:W-:Y:S01]  /*03e0*/  FFMA.RM R10, R8.reuse, R9.reuse, R8.reuse ;  /* 0x00000009080a7223 */ /* 0x1c0fe20000004008 */
[----:B------:R-:W-:-:S04]  /*03f0*/  FFMA.RP R9, R8, R9, R8 ;  /* 0x0000000908097223 */ /* 0x000fc80000008008 */
[C---:B------:R-:W-:Y:S02]  /*0400*/  LOP3.LUT R8, R10.reuse, 0x7fffff, RZ, 0xc0, !PT ;  /* 0x007fffff0a087812 */ /* 0x040fe400078ec0ff */
[----:B------:R-:W-:Y:S02]  /*0410*/  FSETP.NEU.FTZ.AND P0, PT, R10, R9, PT ;  /* 0x000000090a00720b */ /* 0x000fe40003f1d000 */
[----:B------:R-:W-:Y:S02]  /*0420*/  LOP3.LUT R8, R8, 0x800000, RZ, 0xfc, !PT ;  /* 0x0080000008087812 */ /* 0x000fe400078efcff */
[----:B------:R-:W-:Y:S02]  /*0430*/  SEL R9, RZ, 0xffffffff, !P0 ;  /* 0xffffffffff097807 */ /* 0x000fe40004000000 */
[----:B------:R-:W-:Y:S02]  /*0440*/  LOP3.LUT R10, R11, R8, RZ, 0xc0, !PT ;  /* 0x000000080b0a7212 */ /* 0x000fe400078ec0ff */
[----:B------:R-:W-:-:S02]  /*0450*/  IADD3 R9, PT, PT, -R9, RZ, RZ ;  /* 0x000000ff09097210 */ /* 0x000fc40007ffe1ff */
[-C--:B------:R-:W-:Y:S02]  /*0460*/  SHF.R.U32.HI R10, RZ, R3.reuse, R10 ;  /* 0x00000003ff0a7219 */ /* 0x080fe4000001160a */
[----:B------:R-:W-:Y:S02]  /*0470*/  LOP3.LUT P1, RZ, R9, R3, R8, 0xf8, !PT ;  /* 0x0000000309ff7212 */ /* 0x000fe4000782f808 */
[C---:B------:R-:W-:Y:S02]  /*0480*/  LOP3.LUT P0, RZ, R10.reuse, 0x1, RZ, 0xc0, !PT ;  /* 0x000000010aff7812 */ /* 0x040fe4000780c0ff */
[----:B------:R-:W-:-:S04]  /*0490*/  LOP3.LUT P2, RZ, R10, 0x2, RZ, 0xc0, !PT ;  /* 0x000000020aff7812 */ /* 0x000fc8000784c0ff */
[----:B------:R-:W-:Y:S02]  /*04a0*/  PLOP3.LUT P0, PT, P0, P1, P2, 0xe0, 0x0 ;  /* 0x000000000000781c */ /* 0x000fe40000703c20 */
[----:B------:R-:W-:Y:S02]  /*04b0*/  LOP3.LUT P1, RZ, R0, 0x7fffff, RZ, 0xc0, !PT ;  /* 0x007fffff00ff7812 */ /* 0x000fe4000782c0ff */
[----:B------:R-:W-:-:S05]  /*04c0*/  SEL R3, RZ, 0x1, !P0 ;  /* 0x00000001ff037807 */ /* 0x000fca0004000000 */
[----:B------:R-:W-:-:S05]  /*04d0*/  IMAD.MOV R3, RZ, RZ, -R3 ;  /* 0x000000ffff037224 */ /* 0x000fca00078e0a03 */
[----:B------:R-:W-:Y:S01]  /*04e0*/  ISETP.GE.AND P0, PT, R3, RZ, PT ;  /* 0x000000ff0300720c */ /* 0x000fe20003f06270 */
[----:B------:R-:W-:-:S05]  /*04f0*/  VIADD R3, R2, 0xffffff04 ;  /* 0xffffff0402037836 */ /* 0x000fca0000000000 */
[----:B------:R-:W-:-:S07]  /*0500*/  SHF.R.U32.HI R3, RZ, R3, R8 ;  /* 0x00000003ff037219 */ /* 0x000fce0000011608 */
[----:B------:R-:W-:-:S05]  /*0510*/  @!P0 IADD3 R3, PT, PT, R3, 0x1, RZ ;  /* 0x0000000103038810 */ /* 0x000fca0007ffe0ff */
[----:B------:R-:W-:-:S05]  /*0520*/  @!P1 IMAD.SHL.U32 R3, R3, 0x2, RZ ;  /* 0x0000000203039824 */ /* 0x000fca00078e00ff */
[----:B------:R-:W-:Y:S01]  /*0530*/  LOP3.LUT R3, R3, 0x80000000, R0, 0xf8, !PT ;  /* 0x8000000003037812 */ /* 0x000fe200078ef800 */
[----:B------:R-:W-:Y:S06]  /*0540*/  BRA `(.L_x_7) ;  /* 0x0000000000047947 */ /* 0x000fec0003800000 */
.L_x_8:
[----:B------:R0:W1:Y:S02]  /*0550*/  MUFU.RCP R3, R0 ;  /* 0x0000000000037308 */ /* 0x0000640000001000 */
.L_x_7:
[----:B------:R-:W-:Y:S05]  /*0560*/  BSYNC.RECONVERGENT B1 ;  /* 0x0000000000017941 */ /* 0x000fea0003800200 */
.L_x_5:
[----:B------:R-:W-:-:S04]  /*0570*/  HFMA2 R7, -RZ, RZ, 0, 0 ;  /* 0x00000000ff077431 */ /* 0x000fc800000001ff */
[----:B01----:R-:W-:Y:S05]  /*0580*/  RET.REL.NODEC R6 `(_Z16activate_sigmoidPfi) ;  /* 0xfffffff8069c7950 */ /* 0x003fea0003c3ffff */
.L_x_9:
        /* <DEDUP_REMOVED lines=15> */
.L_x_11:


//--------------------- .text._Z6linearPfPKfffi   --------------------------
	.section	.text._Z6linearPfPKfffi,"ax",@progbits
	.align	128
        .global         _Z6linearPfPKfffi
        .type           _Z6linearPfPKfffi,@function
        .size           _Z6linearPfPKfffi,(.L_x_15 - _Z6linearPfPKfffi)
        .other          _Z6linearPfPKfffi,@"STO_CUDA_ENTRY STV_DEFAULT"
_Z6linearPfPKfffi:
.text._Z6linearPfPKfffi:
        /* <DEDUP_REMOVED lines=13> */
[----:B-1----:R-:W3:Y:S01]  /*00d0*/  LDG.E R2, desc[UR4][R2.64] ;  /* 0x0000000402027981 */ /* 0x002ee2000c1e1900 */
[----:B--2---:R-:W-:-:S04]  /*00e0*/  IMAD.WIDE R4, R7, 0x4, R4 ;  /* 0x0000000407047825 */ /* 0x004fc800078e0204 */
[----:B---3--:R-:W-:-:S05]  /*00f0*/  FFMA R7, R2, R8, R9 ;  /* 0x0000000802077223 */ /* 0x008fca0000000009 */
[----:B------:R-:W-:Y:S01]  /*0100*/  STG.E desc[UR4][R4.64], R7 ;  /* 0x0000000704007986 */ /* 0x000fe2000c101904 */
[----:B------:R-:W-:Y:S05]  /*0110*/  EXIT ;  /* 0x000000000000794d */ /* 0x000fea0003800000 */
.L_x_10:
        /* <DEDUP_REMOVED lines=14> */
.L_x_15:


//--------------------- .nv.shared.reserved.0     --------------------------
	.section	.nv.shared.reserved.0,"aw",@nobits
	.weak		__nv_reservedSMEM_offset_0_alias
	.size		__nv_reservedSMEM_offset_0_alias, 0, 64
	.other		__nv_reservedSMEM_offset_0_alias,@"STO_CUDA_RESERVED_SHARED STV_DEFAULT"
__nv_reservedSMEM_offset_0_alias:
	.zero		0
	.zero		64


//--------------------- .nv.constant0._Z13activate_reluPfi --------------------------
	.section	.nv.constant0._Z13activate_reluPfi,"a",@progbits
	.sectionflags	@""
	.align	4
.nv.constant0._Z13activate_reluPfi:
	.zero		908


//--------------------- .nv.constant0._Z15elementwise_mulPfPKfS1_i --------------------------
	.section	.nv.constant0._Z15elementwise_mulPfPKfS1_i,"a",@progbits
	.sectionflags	@""
	.align	4
.nv.constant0._Z15elementwise_mulPfPKfS1_i:
	.zero		924


//--------------------- .nv.constant0._Z16activate_sigmoidPfi --------------------------
	.section	.nv.constant0._Z16activate_sigmoidPfi,"a",@progbits
	.sectionflags	@""
	.align	4
.nv.constant0._Z16activate_sigmoidPfi:
	.zero		908


//--------------------- .nv.constant0._Z6linearPfPKfffi --------------------------
	.section	.nv.constant0._Z6linearPfPKfffi,"a",@progbits
	.sectionflags	@""
	.align	4
.nv.constant0._Z6linearPfPKfffi:
	.zero		924


//--------------------- SYMBOLS --------------------------

	.type		.nv.reservedSmem.offset0,@object
	.size		.nv.reservedSmem.offset0,0x4
